	.headerflags	@"EF_CUDA_TEXMODE_UNIFIED EF_CUDA_64BIT_ADDRESS EF_CUDA_SM86 EF_CUDA_VIRTUAL_SM(EF_CUDA_SM86)"
	.elftype	@"ET_EXEC"


//--------------------- .nv.info                  --------------------------
	.section	.nv.info,"",@"SHT_CUDA_INFO"
	.align	4


	//----- nvinfo : EIATTR_REGCOUNT
	.align		4
        /*0000*/ 	.byte	0x04, 0x2f
        /*0002*/ 	.short	(.L_1 - .L_0)
	.align		4
.L_0:
        /*0004*/ 	.word	index@(triton_bmm)
        /*0008*/ 	.word	0x00000028


	//----- nvinfo : EIATTR_MIN_STACK_SIZE
	.align		4
.L_1:
        /*000c*/ 	.byte	0x04, 0x12
        /*000e*/ 	.short	(.L_3 - .L_2)
	.align		4
.L_2:
        /*0010*/ 	.word	index@(triton_bmm)
        /*0014*/ 	.word	0x00000000


	//----- nvinfo : EIATTR_FRAME_SIZE
	.align		4
.L_3:
        /*0018*/ 	.byte	0x04, 0x11
        /*001a*/ 	.short	(.L_5 - .L_4)
	.align		4
.L_4:
        /*001c*/ 	.word	index@(triton_bmm)
        /*0020*/ 	.word	0x00000000


	//----- nvinfo : EIATTR_MIN_STACK_SIZE
	.align		4
.L_5:
        /*0024*/ 	.byte	0x04, 0x12
        /*0026*/ 	.short	(.L_7 - .L_6)
	.align		4
.L_6:
        /*0028*/ 	.word	index@(triton_bmm)
        /*002c*/ 	.word	0x00000000
.L_7:


//--------------------- .nv.info.triton_bmm       --------------------------
	.section	.nv.info.triton_bmm,"",@"SHT_CUDA_INFO"
	.sectionflags	@""
	.align	4


	//----- nvinfo : EIATTR_CUDA_API_VERSION
	.align		4
        /*0000*/ 	.byte	0x04, 0x37
        /*0002*/ 	.short	(.L_9 - .L_8)
.L_8:
        /*0004*/ 	.word	0x0000007c


	//----- nvinfo : EIATTR_SW2861232_WAR
	.align		4
.L_9:
        /*0008*/ 	.byte	0x01, 0x35
	.zero		2


	//----- nvinfo : EIATTR_PARAM_CBANK
	.align		4
        /*000c*/ 	.byte	0x04, 0x0a
        /*000e*/ 	.short	(.L_11 - .L_10)
	.align		4
.L_10:
        /*0010*/ 	.word	index@(.nv.constant0.triton_bmm)
        /*0014*/ 	.short	0x0160
        /*0016*/ 	.short	0x0020


	//----- nvinfo : EIATTR_CBANK_PARAM_SIZE
	.align		4
.L_11:
        /*0018*/ 	.byte	0x03, 0x19
        /*001a*/ 	.short	0x0020


	//----- nvinfo : EIATTR_KPARAM_INFO
	.align		4
        /*001c*/ 	.byte	0x04, 0x17
        /*001e*/ 	.short	(.L_13 - .L_12)
.L_12:
        /*0020*/ 	.word	0x00000000
        /*0024*/ 	.short	0x0003
        /*0026*/ 	.short	0x0018
        /*0028*/ 	.byte	0x00, 0xf4, 0x21, 0x00


	//----- nvinfo : EIATTR_KPARAM_INFO
	.align		4
.L_13:
        /*002c*/ 	.byte	0x04, 0x17
        /*002e*/ 	.short	(.L_15 - .L_14)
.L_14:
        /*0030*/ 	.word	0x00000000
        /*0034*/ 	.short	0x0002
        /*0036*/ 	.short	0x0010
        /*0038*/ 	.byte	0x00, 0xf4, 0x21, 0x00


	//----- nvinfo : EIATTR_KPARAM_INFO
	.align		4
.L_15:
        /*003c*/ 	.byte	0x04, 0x17
        /*003e*/ 	.short	(.L_17 - .L_16)
.L_16:
        /*0040*/ 	.word	0x00000000
        /*0044*/ 	.short	0x0001
        /*0046*/ 	.short	0x0008
        /*0048*/ 	.byte	0x00, 0xf4, 0x21, 0x00


	//----- nvinfo : EIATTR_KPARAM_INFO
	.align		4
.L_17:
        /*004c*/ 	.byte	0x04, 0x17
        /*004e*/ 	.short	(.L_19 - .L_18)
.L_18:
        /*0050*/ 	.word	0x00000000
        /*0054*/ 	.short	0x0000
        /*0056*/ 	.short	0x0000
        /*0058*/ 	.byte	0x00, 0xf4, 0x21, 0x00


	//----- nvinfo : EIATTR_MAXREG_COUNT
	.align		4
.L_19:
        /*005c*/ 	.byte	0x03, 0x1b
        /*005e*/ 	.short	0x00ff


	//----- nvinfo : EIATTR_EXIT_INSTR_OFFSETS
	.align		4
        /*0060*/ 	.byte	0x04, 0x1c
        /*0062*/ 	.short	(.L_21 - .L_20)


	//   ....[0]....
.L_20:
        /*0064*/ 	.word	0x00000cd0


	//   ....[1]....
        /*0068*/ 	.word	0x00000d30


	//----- nvinfo : EIATTR_REQNTID
	.align		4
.L_21:
        /*006c*/ 	.byte	0x04, 0x10
        /*006e*/ 	.short	(.L_23 - .L_22)
.L_22:
        /*0070*/ 	.word	0x00000100
        /*0074*/ 	.word	0x00000001
        /*0078*/ 	.word	0x00000001
.L_23:


//--------------------- .nv.callgraph             --------------------------
	.section	.nv.callgraph,"",@"SHT_CUDA_CALLGRAPH"
	.align	4
	.sectionentsize	8
	.align		4
        /*0000*/ 	.word	0x00000000
	.align		4
        /*0004*/ 	.word	0xffffffff
	.align		4
        /*0008*/ 	.word	0x00000000
	.align		4
        /*000c*/ 	.word	0xfffffffe
	.align		4
        /*0010*/ 	.word	0x00000000
	.align		4
        /*0014*/ 	.word	0xfffffffd
	.align		4
        /*0018*/ 	.word	0x00000000
	.align		4
        /*001c*/ 	.word	0xfffffffc


//--------------------- .nv.rel.action            --------------------------
	.section	.nv.rel.action,"",@"SHT_CUDA_RELOCINFO"
	.align	8
	.sectionentsize	8
        /*0000*/ 	.byte	0x73, 0x00, 0x00, 0x00, 0x00, 0x00, 0x00, 0x00, 0x00, 0x00, 0x00, 0x11, 0x25, 0x00, 0x05, 0x36


//--------------------- .nv.constant0.triton_bmm  --------------------------
	.section	.nv.constant0.triton_bmm,"a",@progbits
	.sectionflags	@""
	.align	4
.nv.constant0.triton_bmm:
	.zero		384


//--------------------- .text.triton_bmm          --------------------------
	.section	.text.triton_bmm,"ax",@progbits
	.sectionflags	@"SHF_BARRIERS=1"
	.sectioninfo	@"SHI_REGISTERS=40"
	.align	128
        .global         triton_bmm
        .type           triton_bmm,@function
        .size           triton_bmm,(.L_x_1 - triton_bmm)
        .other          triton_bmm,@"STO_CUDA_ENTRY STV_DEFAULT"
triton_bmm:
.text.triton_bmm:
[----:B------:R-:W-:Y:S02]  /*0000*/  IMAD.MOV.U32 R1, RZ, RZ, c[0x0][0x28] ;  /* 0x00000a00ff017624 */ /* 0x000fe400078e00ff */
[----:B------:R-:W1:Y:S01]  /*0010*/  S2R R7, SR_CTAID.X ;  /* 0x0000000000077919 */ /* 0x000e620000002500 */
[----:B------:R-:W-:Y:S01]  /*0020*/  IMAD.MOV.U32 R3, RZ, RZ, -0x8 ;  /* 0xfffffff8ff037424 */ /* 0x000fe200078e00ff */
[----:B------:R-:W-:Y:S02]  /*0030*/  ULDC.64 UR4, c[0x0][0x118] ;  /* 0x0000460000047ab9 */ /* 0x000fe40000000a00 */
[----:B------:R-:W2:Y:S01]  /*0040*/  S2R R31, SR_TID.X ;  /* 0x00000000001f7919 */ /* 0x000ea20000002100 */
[----:B-1----:R-:W-:-:S04]  /*0050*/  SHF.R.S32.HI R0, RZ, 0x1f, R7 ;  /* 0x0000001fff007819 */ /* 0x002fc80000011407 */
[----:B------:R-:W-:Y:S01]  /*0060*/  LEA.HI R0, R0, R7, RZ, 0x6 ;  /* 0x0000000700007211 */ /* 0x000fe200078f30ff */
[C---:B--2---:R-:W-:Y:S01]  /*0070*/  IMAD.SHL.U32 R25, R31.reuse, 0x8, RZ ;  /* 0x000000081f197824 */ /* 0x044fe200078e00ff */
[----:B------:R-:W-:Y:S02]  /*0080*/  LOP3.LUT R29, R31, 0x80, RZ, 0xc0, !PT ;  /* 0x000000801f1d7812 */ /* 0x000fe400078ec0ff */
[----:B------:R-:W-:Y:S02]  /*0090*/  SHF.R.S32.HI R4, RZ, 0x6, R0 ;  /* 0x00000006ff047819 */ /* 0x000fe40000011400 */
[----:B------:R-:W-:Y:S02]  /*00a0*/  LOP3.LUT R0, R0, 0xffffffc0, RZ, 0xc0, !PT ;  /* 0xffffffc000007812 */ /* 0x000fe400078ec0ff */
[----:B------:R-:W-:Y:S01]  /*00b0*/  LOP3.LUT R12, R25, 0x18, R31, 0x48, !PT ;  /* 0x00000018190c7812 */ /* 0x000fe200078e481f */
[----:B------:R-:W-:Y:S01]  /*00c0*/  IMAD R2, R4, R3, 0x10 ;  /* 0x0000001004027424 */ /* 0x000fe200078e0203 */
[----:B------:R-:W-:-:S02]  /*00d0*/  LOP3.LUT R30, R31, 0x10, RZ, 0xc0, !PT ;  /* 0x000000101f1e7812 */ /* 0x000fc400078ec0ff */
[----:B------:R-:W-:Y:S02]  /*00e0*/  SHF.R.U32.HI R28, RZ, 0x2, R31 ;  /* 0x00000002ff1c7819 */ /* 0x000fe4000001161f */
[----:B------:R-:W-:Y:S02]  /*00f0*/  IMNMX R5, R2, 0x8, PT ;  /* 0x0000000802057817 */ /* 0x000fe40003800200 */
[----:B------:R-:W-:Y:S02]  /*0100*/  LOP3.LUT R28, R28, 0x18, RZ, 0xc0, !PT ;  /* 0x000000181c1c7812 */ /* 0x000fe400078ec0ff */
[----:B------:R-:W-:-:S04]  /*0110*/  IABS R9, R5 ;  /* 0x0000000500097213 */ /* 0x000fc80000000000 */
[----:B------:R-:W1:Y:S08]  /*0120*/  I2F.RP R6, R9 ;  /* 0x0000000900067306 */ /* 0x000e700000209400 */
[----:B-1----:R-:W1:Y:S02]  /*0130*/  MUFU.RCP R6, R6 ;  /* 0x0000000600067308 */ /* 0x002e640000001000 */
[----:B-1----:R-:W-:-:S02]  /*0140*/  IADD3 R2, R6, 0xffffffe, RZ ;  /* 0x0ffffffe06027810 */ /* 0x002fc40007ffe0ff */
[----:B------:R-:W-:-:S04]  /*0150*/  IABS R6, R7 ;  /* 0x0000000700067213 */ /* 0x000fc80000000000 */
[----:B------:R1:W2:Y:S02]  /*0160*/  F2I.FTZ.U32.TRUNC.NTZ R3, R2 ;  /* 0x0000000200037305 */ /* 0x0002a4000021f000 */
[----:B-1----:R-:W-:Y:S02]  /*0170*/  IMAD.MOV.U32 R2, RZ, RZ, RZ ;  /* 0x000000ffff027224 */ /* 0x002fe400078e00ff */
[----:B--2---:R-:W-:-:S04]  /*0180*/  IMAD.MOV R8, RZ, RZ, -R3 ;  /* 0x000000ffff087224 */ /* 0x004fc800078e0a03 */
[----:B------:R-:W-:Y:S02]  /*0190*/  IMAD R11, R8, R9, RZ ;  /* 0x00000009080b7224 */ /* 0x000fe400078e02ff */
[----:B------:R-:W-:Y:S01]  /*01a0*/  IMAD.IADD R8, R7, 0x1, -R0 ;  /* 0x0000000107087824 */ /* 0x000fe200078e0a00 */
[----:B------:R-:W-:Y:S01]  /*01b0*/  IABS R0, R5 ;  /* 0x0000000500007213 */ /* 0x000fe20000000000 */
[----:B------:R-:W-:-:S03]  /*01c0*/  IMAD.HI.U32 R3, R3, R11, R2 ;  /* 0x0000000b03037227 */ /* 0x000fc600078e0002 */
[----:B------:R-:W-:Y:S01]  /*01d0*/  IABS R2, R8 ;  /* 0x0000000800027213 */ /* 0x000fe20000000000 */
[----:B------:R-:W-:Y:S01]  /*01e0*/  IMAD.MOV R11, RZ, RZ, -R0 ;  /* 0x000000ffff0b7224 */ /* 0x000fe200078e0a00 */
[----:B------:R-:W-:Y:S01]  /*01f0*/  LOP3.LUT R8, R8, R5, RZ, 0x3c, !PT ;  /* 0x0000000508087212 */ /* 0x000fe200078e3cff */
[----:B------:R-:W-:-:S03]  /*0200*/  IMAD.HI.U32 R0, R3, R6, RZ ;  /* 0x0000000603007227 */ /* 0x000fc600078e00ff */
[----:B------:R-:W-:Y:S01]  /*0210*/  ISETP.GE.AND P2, PT, R8, RZ, PT ;  /* 0x000000ff0800720c */ /* 0x000fe20003f46270 */
[----:B------:R-:W-:-:S04]  /*0220*/  IMAD.HI.U32 R3, R3, R2, RZ ;  /* 0x0000000203037227 */ /* 0x000fc800078e00ff */
[-C--:B------:R-:W-:Y:S01]  /*0230*/  IMAD R0, R0, R11.reuse, R6 ;  /* 0x0000000b00007224 */ /* 0x080fe200078e0206 */
[----:B------:R-:W-:Y:S01]  /*0240*/  SHF.R.U32.HI R6, RZ, 0x1, R31 ;  /* 0x00000001ff067819 */ /* 0x000fe2000001161f */
[----:B------:R-:W-:Y:S02]  /*0250*/  IMAD R2, R3, R11, R2 ;  /* 0x0000000b03027224 */ /* 0x000fe400078e0202 */
[----:B------:R-:W-:Y:S01]  /*0260*/  IMAD.SHL.U32 R8, R31, 0x4, RZ ;  /* 0x000000041f087824 */ /* 0x000fe200078e00ff */
[C---:B------:R-:W-:Y:S02]  /*0270*/  ISETP.GT.U32.AND P1, PT, R9.reuse, R0, PT ;  /* 0x000000000900720c */ /* 0x040fe40003f24070 */
[----:B------:R-:W-:-:S11]  /*0280*/  ISETP.GT.U32.AND P0, PT, R9, R2, PT ;  /* 0x000000020900720c */ /* 0x000fd60003f04070 */
[--C-:B------:R-:W-:Y:S01]  /*0290*/  @!P1 IMAD.IADD R0, R0, 0x1, -R9.reuse ;  /* 0x0000000100009824 */ /* 0x100fe200078e0a09 */
[----:B------:R-:W-:Y:S01]  /*02a0*/  ISETP.GE.AND P1, PT, R7, RZ, PT ;  /* 0x000000ff0700720c */ /* 0x000fe20003f26270 */
[----:B------:R-:W-:Y:S01]  /*02b0*/  @!P0 IMAD.IADD R2, R2, 0x1, -R9 ;  /* 0x0000000102028824 */ /* 0x000fe200078e0a09 */
[----:B------:R-:W-:Y:S02]  /*02c0*/  @!P0 IADD3 R3, R3, 0x1, RZ ;  /* 0x0000000103038810 */ /* 0x000fe40007ffe0ff */
[----:B------:R-:W-:Y:S02]  /*02d0*/  ISETP.GT.U32.AND P4, PT, R9, R0, PT ;  /* 0x000000000900720c */ /* 0x000fe40003f84070 */
[----:B------:R-:W-:Y:S02]  /*02e0*/  ISETP.GE.U32.AND P3, PT, R2, R9, PT ;  /* 0x000000090200720c */ /* 0x000fe40003f66070 */
[----:B------:R-:W-:Y:S02]  /*02f0*/  ISETP.NE.AND P0, PT, R5, RZ, PT ;  /* 0x000000ff0500720c */ /* 0x000fe40003f05270 */
[----:B------:R-:W-:-:S02]  /*0300*/  LOP3.LUT R5, RZ, R5, RZ, 0x33, !PT ;  /* 0x00000005ff057212 */ /* 0x000fc400078e33ff */
[----:B------:R-:W-:-:S04]  /*0310*/  LOP3.LUT R7, R6, 0x18, RZ, 0xc0, !PT ;  /* 0x0000001806077812 */ /* 0x000fc800078ec0ff */
[----:B------:R-:W-:Y:S01]  /*0320*/  LOP3.LUT R7, R7, 0x1c, R8, 0x78, !PT ;  /* 0x0000001c07077812 */ /* 0x000fe200078e7808 */
[----:B------:R-:W-:Y:S02]  /*0330*/  @!P4 IMAD.IADD R0, R0, 0x1, -R9 ;  /* 0x000000010000c824 */ /* 0x000fe400078e0a09 */
[----:B------:R-:W-:Y:S02]  /*0340*/  @P3 IADD3 R3, R3, 0x1, RZ ;  /* 0x0000000103033810 */ /* 0x000fe40007ffe0ff */
[----:B------:R-:W-:-:S03]  /*0350*/  @!P1 IMAD.MOV R0, RZ, RZ, -R0 ;  /* 0x000000ffff009224 */ /* 0x000fc600078e0a00 */
[----:B------:R-:W-:Y:S02]  /*0360*/  IMAD.MOV.U32 R2, RZ, RZ, R3 ;  /* 0x000000ffff027224 */ /* 0x000fe400078e0003 */
[C---:B------:R-:W-:Y:S02]  /*0370*/  SEL R3, R5.reuse, R0, !P0 ;  /* 0x0000000005037207 */ /* 0x040fe40004000000 */
[----:B------:R-:W1:Y:S01]  /*0380*/  S2R R0, SR_CTAID.Y ;  /* 0x0000000000007919 */ /* 0x000e620000002600 */
[----:B------:R-:W-:Y:S02]  /*0390*/  @!P2 IMAD.MOV R2, RZ, RZ, -R2 ;  /* 0x000000ffff02a224 */ /* 0x000fe400078e0a02 */
[----:B------:R-:W-:Y:S01]  /*03a0*/  IMAD R9, R4, 0x8, R3 ;  /* 0x0000000804097824 */ /* 0x000fe200078e0203 */
[----:B------:R-:W-:Y:S02]  /*03b0*/  SHF.R.U32.HI R3, RZ, 0x3, R31 ;  /* 0x00000003ff037819 */ /* 0x000fe4000001161f */
[----:B------:R-:W-:Y:S01]  /*03c0*/  SEL R2, R5, R2, !P0 ;  /* 0x0000000205027207 */ /* 0x000fe20004000000 */
[----:B------:R-:W-:Y:S01]  /*03d0*/  IMAD.SHL.U32 R27, R9, 0x20, RZ ;  /* 0x00000020091b7824 */ /* 0x000fe200078e00ff */
[----:B------:R-:W-:-:S02]  /*03e0*/  SGXT.U32 R3, R3, 0x4 ;  /* 0x000000040303781a */ /* 0x000fc40000000000 */
[----:B------:R-:W-:Y:S01]  /*03f0*/  SHF.R.U32.HI R4, RZ, 0x3, R29 ;  /* 0x00000003ff047819 */ /* 0x000fe2000001161d */
[----:B------:R-:W-:Y:S01]  /*0400*/  IMAD.SHL.U32 R26, R2, 0x40, RZ ;  /* 0x00000040021a7824 */ /* 0x000fe200078e00ff */
[----:B------:R-:W-:Y:S02]  /*0410*/  SHF.R.U32.HI R5, RZ, 0x2, R31 ;  /* 0x00000002ff057819 */ /* 0x000fe4000001161f */
[----:B------:R-:W-:Y:S02]  /*0420*/  LOP3.LUT R6, R3, R4, RZ, 0xfc, !PT ;  /* 0x0000000403067212 */ /* 0x000fe400078efcff */
[----:B------:R-:W-:Y:S02]  /*0430*/  SHF.R.S32.HI R10, RZ, 0x1a, R9 ;  /* 0x0000001aff0a7819 */ /* 0x000fe40000011409 */
[----:B------:R-:W-:Y:S01]  /*0440*/  SGXT.U32 R5, R5, 0x6 ;  /* 0x000000060505781a */ /* 0x000fe20000000000 */
[----:B------:R-:W-:Y:S01]  /*0450*/  IMAD R24, R6, 0x20, R7 ;  /* 0x0000002006187824 */ /* 0x000fe200078e0207 */
[----:B------:R-:W-:-:S02]  /*0460*/  SHF.R.S32.HI R3, RZ, 0x19, R2 ;  /* 0x00000019ff037819 */ /* 0x000fc40000011402 */
[----:B------:R-:W-:Y:S01]  /*0470*/  LOP3.LUT R27, R27, R6, RZ, 0xfc, !PT ;  /* 0x000000061b1b7212 */ /* 0x000fe200078efcff */
[----:B------:R-:W-:Y:S01]  /*0480*/  IMAD R12, R5, 0x20, R12 ;  /* 0x00000020050c7824 */ /* 0x000fe200078e020c */
[----:B------:R-:W-:Y:S01]  /*0490*/  SGXT R10, R10, 0x1 ;  /* 0x000000010a0a781a */ /* 0x000fe20000000200 */
[----:B-1----:R-:W-:Y:S01]  /*04a0*/  IMAD.SHL.U32 R6, R0, 0x40, RZ ;  /* 0x0000004000067824 */ /* 0x002fe200078e00ff */
[----:B------:R-:W-:Y:S01]  /*04b0*/  SGXT R3, R3, 0x1 ;  /* 0x000000010303781a */ /* 0x000fe20000000200 */
[----:B------:R-:W-:Y:S01]  /*04c0*/  IMAD.SHL.U32 R24, R24, 0x2, RZ ;  /* 0x0000000218187824 */ /* 0x000fe200078e00ff */
[----:B------:R-:W-:Y:S02]  /*04d0*/  LOP3.LUT R2, R26, R5, RZ, 0xfc, !PT ;  /* 0x000000051a027212 */ /* 0x000fe400078efcff */
[----:B------:R-:W-:Y:S02]  /*04e0*/  LEA.HI R10, R10, R27, RZ, 0x9 ;  /* 0x0000001b0a0a7211 */ /* 0x000fe400078f48ff */
[----:B------:R-:W-:-:S02]  /*04f0*/  LEA.HI R3, R3, R2, RZ, 0x9 ;  /* 0x0000000203037211 */ /* 0x000fc400078f48ff */
[----:B------:R-:W-:Y:S02]  /*0500*/  LOP3.LUT R10, R10, 0xffe00, RZ, 0xc0, !PT ;  /* 0x000ffe000a0a7812 */ /* 0x000fe400078ec0ff */
[----:B------:R-:W-:Y:S02]  /*0510*/  LOP3.LUT R3, R3, 0xffe00, RZ, 0xc0, !PT ;  /* 0x000ffe0003037812 */ /* 0x000fe400078ec0ff */
[C---:B------:R-:W-:Y:S01]  /*0520*/  LOP3.LUT R7, R6.reuse, 0x1c, R8, 0xf8, !PT ;  /* 0x0000001c06077812 */ /* 0x040fe200078ef808 */
[----:B------:R-:W-:Y:S01]  /*0530*/  IMAD.IADD R10, R27, 0x1, -R10 ;  /* 0x000000011b0a7824 */ /* 0x000fe200078e0a0a */
[----:B------:R-:W-:Y:S01]  /*0540*/  LOP3.LUT R6, R6, 0x18, R25, 0xf8, !PT ;  /* 0x0000001806067812 */ /* 0x000fe200078ef819 */
[----:B------:R-:W-:Y:S01]  /*0550*/  IMAD.IADD R3, R2, 0x1, -R3 ;  /* 0x0000000102037824 */ /* 0x000fe200078e0a03 */
[----:B------:R-:W-:Y:S01]  /*0560*/  LOP3.LUT R5, R4, 0xf, R31, 0xf8, !PT ;  /* 0x0000000f04057812 */ /* 0x000fe200078ef81f */
[----:B------:R-:W-:Y:S01]  /*0570*/  IMAD R7, R10, 0x1000, R7 ;  /* 0x000010000a077824 */ /* 0x000fe200078e0207 */
[----:B------:R-:W-:Y:S01]  /*0580*/  SHF.R.U32.HI R9, RZ, 0x1, R30 ;  /* 0x00000001ff097819 */ /* 0x000fe2000001161e */
[----:B------:R-:W-:-:S02]  /*0590*/  IMAD.MOV.U32 R2, RZ, RZ, 0x2 ;  /* 0x00000002ff027424 */ /* 0x000fc400078e00ff */
[----:B------:R-:W-:Y:S01]  /*05a0*/  IMAD R35, R3, 0x1000, R6 ;  /* 0x0000100003237824 */ /* 0x000fe200078e0206 */
[--C-:B------:R-:W-:Y:S01]  /*05b0*/  LOP3.LUT R6, R8, 0x18, R31.reuse, 0x48, !PT ;  /* 0x0000001808067812 */ /* 0x100fe200078e481f */
[-C--:B------:R-:W-:Y:S01]  /*05c0*/  IMAD.WIDE R36, R7, R2.reuse, c[0x0][0x160] ;  /* 0x0000580007247625 */ /* 0x080fe200078e0202 */
[--C-:B------:R-:W-:Y:S02]  /*05d0*/  LOP3.LUT R4, R9, 0x18, R8.reuse, 0x78, !PT ;  /* 0x0000001809047812 */ /* 0x100fe400078e7808 */
[----:B------:R-:W-:Y:S01]  /*05e0*/  LOP3.LUT R7, R28, 0x7, R31, 0xf8, !PT ;  /* 0x000000071c077812 */ /* 0x000fe200078ef81f */
[----:B------:R-:W-:Y:S01]  /*05f0*/  IMAD.SHL.U32 R3, R12, 0x2, RZ ;  /* 0x000000020c037824 */ /* 0x000fe200078e00ff */
[----:B------:R1:W-:Y:S01]  /*0600*/  LDGSTS.E.64 [R24+0x4000], [R36.64] ;  /* 0x0400000024187fae */ /* 0x0003e2000b921a44 */
[----:B------:R-:W-:Y:S01]  /*0610*/  IMAD.WIDE R34, R35, R2, c[0x0][0x168] ;  /* 0x00005a0023227625 */ /* 0x000fe200078e0202 */
[----:B------:R-:W-:Y:S02]  /*0620*/  LOP3.LUT R9, R9, 0x10, R8, 0xf8, !PT ;  /* 0x0000001009097812 */ /* 0x000fe400078ef808 */
[----:B------:R-:W0:Y:S01]  /*0630*/  LDGDEPBAR ;  /* 0x00000000000079af */ /* 0x000e220000000000 */
[----:B------:R-:W-:Y:S01]  /*0640*/  IMAD.SHL.U32 R11, R5, 0x20, RZ ;  /* 0x00000020050b7824 */ /* 0x000fe200078e00ff */
[----:B------:R-:W-:Y:S01]  /*0650*/  LOP3.LUT R8, R8, 0x8, RZ, 0xc0, !PT ;  /* 0x0000000808087812 */ /* 0x000fe200078ec0ff */
[----:B------:R-:W-:Y:S01]  /*0660*/  IMAD R6, R7, 0x20, R6 ;  /* 0x0000002007067824 */ /* 0x000fe200078e0206 */
[----:B------:R2:W-:Y:S02]  /*0670*/  LDGSTS.E.BYPASS.128 [R3], [R34.64] ;  /* 0x0000000022037fae */ /* 0x0005e4000b901c44 */
[----:B------:R-:W-:Y:S01]  /*0680*/  LOP3.LUT R4, R11, R4, RZ, 0xfc, !PT ;  /* 0x000000040b047212 */ /* 0x000fe200078efcff */
[----:B------:R-:W-:Y:S01]  /*0690*/  IMAD.SHL.U32 R33, R6, 0x2, RZ ;  /* 0x0000000206217824 */ /* 0x000fe200078e00ff */
[----:B------:R-:W0:Y:S01]  /*06a0*/  LDGDEPBAR ;  /* 0x00000000000079af */ /* 0x000e220000000000 */
[----:B------:R-:W-:-:S02]  /*06b0*/  LOP3.LUT R8, R9, 0x10, R8, 0x1e, !PT ;  /* 0x0000001009087812 */ /* 0x000fc400078e1e08 */
[----:B------:R-:W-:Y:S01]  /*06c0*/  IMAD.SHL.U32 R20, R4, 0x2, RZ ;  /* 0x0000000204147824 */ /* 0x000fe200078e00ff */
[----:B------:R-:W-:Y:S01]  /*06d0*/  BAR.SYNC.DEFER_BLOCKING 0x0 ;  /* 0x0000000000007b1d */ /* 0x000fe20000010000 */
[----:B------:R-:W-:-:S05]  /*06e0*/  LOP3.LUT R8, R8, R11, RZ, 0xfc, !PT ;  /* 0x0000000b08087212 */ /* 0x000fca00078efcff */
[----:B------:R-:W-:Y:S01]  /*06f0*/  IMAD.SHL.U32 R32, R8, 0x2, RZ ;  /* 0x0000000208207824 */ /* 0x000fe200078e00ff */
[----:B------:R-:W-:Y:S01]  /*0700*/  @!PT LDS RZ, [RZ] ;  /* 0x00000000fffff984 */ /* 0x000fe20000000800 */
[----:B------:R-:W-:Y:S01]  /*0710*/  @!PT LDS RZ, [RZ] ;  /* 0x00000000fffff984 */ /* 0x000fe20000000800 */
[----:B------:R-:W-:Y:S01]  /*0720*/  @!PT LDS RZ, [RZ] ;  /* 0x00000000fffff984 */ /* 0x000fe20000000800 */
[----:B------:R1:W-:Y:S04]  /*0730*/  LDGSTS.E.64 [R24+0x4800], [R36.64+0x40] ;  /* 0x0480004024187fae */ /* 0x0003e8000b921a44 */
[----:B------:R-:W0:Y:S04]  /*0740*/  LDGDEPBAR ;  /* 0x00000000000079af */ /* 0x000e280000000000 */
[----:B------:R2:W-:Y:S04]  /*0750*/  LDGSTS.E.BYPASS.128 [R3+0x1000], [R34.64+0x40] ;  /* 0x0100004022037fae */ /* 0x0005e8000b901c44 */
[----:B------:R-:W0:Y:S04]  /*0760*/  LDGDEPBAR ;  /* 0x00000000000079af */ /* 0x000e280000000000 */
[----:B------:R-:W-:Y:S06]  /*0770*/  BAR.SYNC.DEFER_BLOCKING 0x0 ;  /* 0x0000000000007b1d */ /* 0x000fec0000010000 */
[----:B------:R-:W-:Y:S01]  /*0780*/  @!PT LDS RZ, [RZ] ;  /* 0x00000000fffff984 */ /* 0x000fe20000000800 */
[----:B------:R-:W-:Y:S01]  /*0790*/  @!PT LDS RZ, [RZ] ;  /* 0x00000000fffff984 */ /* 0x000fe20000000800 */
[----:B------:R-:W-:Y:S01]  /*07a0*/  @!PT LDS RZ, [RZ] ;  /* 0x00000000fffff984 */ /* 0x000fe20000000800 */
[----:B------:R1:W-:Y:S04]  /*07b0*/  LDGSTS.E.64 [R24+0x5000], [R36.64+0x80], !PT ;  /* 0x0500008024187fae */ /* 0x0003e8000f921a44 */
[----:B------:R-:W0:Y:S04]  /*07c0*/  LDGDEPBAR ;  /* 0x00000000000079af */ /* 0x000e280000000000 */
[----:B------:R2:W-:Y:S04]  /*07d0*/  LDGSTS.E.BYPASS.128 [R3+0x2000], [R34.64+0x80], !PT ;  /* 0x0200008022037fae */ /* 0x0005e8000f901c44 */
        /* <DEDUP_REMOVED lines=8> */
[----:B------:R-:W0:Y:S01]  /*0860*/  LDGDEPBAR ;  /* 0x00000000000079af */ /* 0x000e220000000000 */
[----:B------:R-:W-:-:S04]  /*0870*/  DEPBAR.LE SB0, 0x6 ;  /* 0x000081800000791a */ /* 0x000fc80000000000 */
[----:B------:R-:W-:Y:S06]  /*0880*/  BAR.SYNC.DEFER_BLOCKING 0x0 ;  /* 0x0000000000007b1d */ /* 0x000fec0000010000 */
[----:B------:R-:W-:Y:S04]  /*0890*/  LDSM.16.M88.4 R4, [R20+0x4000] ;  /* 0x004000001404783b */ /* 0x000fe80000000200 */
[----:B------:R-:W3:Y:S04]  /*08a0*/  LDSM.16.M88.4 R12, [R33] ;  /* 0x00000000210c783b */ /* 0x000ee80000000200 */
[----:B------:R-:W4:Y:S01]  /*08b0*/  LDSM.16.M88.4 R16, [R32+0x4000] ;  /* 0x004000002010783b */ /* 0x000f220000000200 */
[----:B---3--:R-:W-:-:S15]  /*08c0*/  HMMA.16816.F32.BF16 R8, R4, R12, RZ ;  /* 0x0000000c0408723c */ /* 0x008fde00000418ff */
[----:B------:R-:W-:-:S09]  /*08d0*/  NOP ;  /* 0x0000000000007918 */ /* 0x000fd20000000000 */
[----:B----4-:R-:W-:Y:S01]  /*08e0*/  HMMA.16816.F32.BF16 R12, R16, R14, R8 ;  /* 0x0000000e100c723c */ /* 0x010fe20000041808 */
[----:B------:R-:W3:Y:S04]  /*08f0*/  LDSM.16.M88.4 R8, [R33+0x800] ;  /* 0x000800002108783b */ /* 0x000ee80000000200 */
[----:B------:R-:W-:Y:S06]  /*0900*/  BAR.SYNC.DEFER_BLOCKING 0x0 ;  /* 0x0000000000007b1d */ /* 0x000fec0000010000 */
[----:B------:R-:W-:Y:S01]  /*0910*/  @!PT LDS RZ, [RZ] ;  /* 0x00000000fffff984 */ /* 0x000fe20000000800 */
[----:B------:R-:W-:Y:S01]  /*0920*/  @!PT LDS RZ, [RZ] ;  /* 0x00000000fffff984 */ /* 0x000fe20000000800 */
[----:B------:R-:W-:Y:S01]  /*0930*/  @!PT LDS RZ, [RZ] ;  /* 0x00000000fffff984 */ /* 0x000fe20000000800 */
[----:B------:R1:W-:Y:S04]  /*0940*/  LDGSTS.E.64 [R24+0x4000], [R36.64+0x100], !PT ;  /* 0x0400010024187fae */ /* 0x0003e8000f921a44 */
[----:B------:R-:W0:Y:S04]  /*0950*/  LDGDEPBAR ;  /* 0x00000000000079af */ /* 0x000e280000000000 */
[----:B------:R2:W-:Y:S04]  /*0960*/  LDGSTS.E.BYPASS.128 [R3], [R34.64+0x100], !PT ;  /* 0x0000010022037fae */ /* 0x0005e8000f901c44 */
[----:B------:R-:W0:Y:S01]  /*0970*/  LDGDEPBAR ;  /* 0x00000000000079af */ /* 0x000e220000000000 */
[----:B---3--:R-:W-:Y:S01]  /*0980*/  HMMA.16816.F32.BF16 R4, R4, R8, RZ ;  /* 0x000000080404723c */ /* 0x008fe200000418ff */
[----:B------:R-:W-:-:S04]  /*0990*/  DEPBAR.LE SB0, 0x6 ;  /* 0x000081800000791a */ /* 0x000fc80000000000 */
[----:B------:R-:W-:-:S15]  /*09a0*/  BAR.SYNC.DEFER_BLOCKING 0x0 ;  /* 0x0000000000007b1d */ /* 0x000fde0000010000 */
[----:B------:R-:W-:-:S04]  /*09b0*/  NOP ;  /* 0x0000000000007918 */ /* 0x000fc80000000000 */
[----:B------:R-:W-:Y:S01]  /*09c0*/  HMMA.16816.F32.BF16 R16, R16, R10, R4 ;  /* 0x0000000a1010723c */ /* 0x000fe20000041804 */
[----:B------:R-:W-:Y:S04]  /*09d0*/  LDSM.16.M88.4 R20, [R20+0x4800] ;  /* 0x004800001414783b */ /* 0x000fe80000000200 */
[----:B------:R-:W3:Y:S04]  /*09e0*/  LDSM.16.M88.4 R8, [R33+0x1000] ;  /* 0x001000002108783b */ /* 0x000ee80000000200 */
[----:B------:R-:W4:Y:S01]  /*09f0*/  LDSM.16.M88.4 R4, [R33+0x1800] ;  /* 0x001800002104783b */ /* 0x000f220000000200 */
[----:B---3--:R-:W-:-:S14]  /*0a00*/  HMMA.16816.F32.BF16 R12, R20, R8, R12 ;  /* 0x00000008140c723c */ /* 0x008fdc000004180c */
[----:B----4-:R-:W-:Y:S01]  /*0a10*/  HMMA.16816.F32.BF16 R16, R20, R4, R16 ;  /* 0x000000041410723c */ /* 0x010fe20000041810 */
[----:B------:R-:W3:Y:S04]  /*0a20*/  LDSM.16.M88.4 R20, [R32+0x4800] ;  /* 0x004800002014783b */ /* 0x000ee80000000200 */
[----:B------:R-:W-:Y:S02]  /*0a30*/  BAR.SYNC.DEFER_BLOCKING 0x0 ;  /* 0x0000000000007b1d */ /* 0x000fe40000010000 */
[C---:B------:R-:W-:Y:S02]  /*0a40*/  IMAD.SHL.U32 R4, R31.reuse, 0x10, RZ ;  /* 0x000000101f047824 */ /* 0x040fe400078e00ff */
[----:B------:R-:W-:-:S03]  /*0a50*/  IMAD.SHL.U32 R31, R31, 0x2, RZ ;  /* 0x000000021f1f7824 */ /* 0x000fc600078e00ff */
[----:B------:R-:W-:-:S04]  /*0a60*/  LOP3.LUT R4, R4, 0xc0, RZ, 0xc0, !PT ;  /* 0x000000c004047812 */ /* 0x000fc800078ec0ff */
[----:B------:R-:W-:Y:S01]  /*0a70*/  LOP3.LUT R31, R4, 0x6, R31, 0xf8, !PT ;  /* 0x00000006041f7812 */ /* 0x000fe200078ef81f */
[----:B------:R-:W-:-:S04]  /*0a80*/  IMAD.SHL.U32 R4, R29, 0x8, RZ ;  /* 0x000000081d047824 */ /* 0x000fc800078e00ff */
[----:B------:R-:W-:-:S05]  /*0a90*/  IMAD R31, R30, 0x10, R31 ;  /* 0x000000101e1f7824 */ /* 0x000fca00078e021f */
[C---:B------:R-:W-:Y:S02]  /*0aa0*/  IADD3 R28, R4.reuse, R31, R28 ;  /* 0x0000001f041c7210 */ /* 0x040fe40007ffe01c */
[--C-:B------:R-:W-:Y:S01]  /*0ab0*/  LOP3.LUT R4, R4, 0x3f8, R25.reuse, 0xf8, !PT ;  /* 0x000003f804047812 */ /* 0x100fe200078ef819 */
[----:B------:R-:W-:Y:S01]  /*0ac0*/  @!PT LDS RZ, [RZ] ;  /* 0x00000000fffff984 */ /* 0x000fe20000000800 */
[----:B------:R-:W-:Y:S01]  /*0ad0*/  @!PT LDS RZ, [RZ] ;  /* 0x00000000fffff984 */ /* 0x000fe20000000800 */
[----:B------:R-:W-:Y:S01]  /*0ae0*/  @!PT LDS RZ, [RZ] ;  /* 0x00000000fffff984 */ /* 0x000fe20000000800 */
[----:B------:R1:W-:Y:S01]  /*0af0*/  LDGSTS.E.64 [R24+0x4800], [R36.64+0x140], !PT ;  /* 0x0480014024187fae */ /* 0x0003e2000f921a44 */
[----:B------:R-:W-:Y:S02]  /*0b00*/  SHF.R.U32.HI R5, RZ, 0x2, R28 ;  /* 0x00000002ff057819 */ /* 0x000fe4000001161c */
[----:B------:R-:W-:Y:S01]  /*0b10*/  LOP3.LUT R25, R26, 0x38, R25, 0xf8, !PT ;  /* 0x000000381a197812 */ /* 0x000fe200078ef819 */
[----:B------:R-:W0:Y:S01]  /*0b20*/  LDGDEPBAR ;  /* 0x00000000000079af */ /* 0x000e220000000000 */
[----:B------:R-:W-:-:S03]  /*0b30*/  LOP3.LUT R5, R5, 0x170, RZ, 0xc0, !PT ;  /* 0x0000017005057812 */ /* 0x000fc600078ec0ff */
[----:B------:R2:W-:Y:S02]  /*0b40*/  LDGSTS.E.BYPASS.128 [R3+0x1000], [R34.64+0x140], !PT ;  /* 0x0100014022037fae */ /* 0x0005e4000f901c44 */
[----:B------:R-:W-:Y:S02]  /*0b50*/  IMAD R5, R28, 0x2, R5 ;  /* 0x000000021c057824 */ /* 0x000fe400078e0205 */
[----:B------:R-:W0:Y:S01]  /*0b60*/  LDGDEPBAR ;  /* 0x00000000000079af */ /* 0x000e220000000000 */
[----:B---3--:R-:W-:Y:S01]  /*0b70*/  HMMA.16816.F32.BF16 R12, R20, R10, R12 ;  /* 0x0000000a140c723c */ /* 0x008fe2000004180c */
[----:B--2---:R-:W-:-:S07]  /*0b80*/  IMNMX R3, R27, R25, !PT ;  /* 0x000000191b037217 */ /* 0x004fce0007800200 */
[----:B------:R-:W-:Y:S01]  /*0b90*/  HMMA.16816.F32.BF16 R16, R20, R6, R16 ;  /* 0x000000061410723c */ /* 0x000fe20000041810 */
[----:B------:R-:W-:-:S06]  /*0ba0*/  ISETP.GE.AND P0, PT, R3, 0x200, PT ;  /* 0x000002000300780c */ /* 0x000fcc0003f06270 */
[----:B------:R-:W-:Y:S02]  /*0bb0*/  IADD3 R6, R28, 0x200, RZ ;  /* 0x000002001c067810 */ /* 0x000fe40007ffe0ff */
[----:B------:R-:W-:Y:S02]  /*0bc0*/  SHF.R.U32.HI R7, RZ, 0x2, R4 ;  /* 0x00000002ff077819 */ /* 0x000fe40000011604 */
[----:B------:R-:W-:Y:S02]  /*0bd0*/  SHF.R.U32.HI R6, RZ, 0x2, R6 ;  /* 0x00000002ff067819 */ /* 0x000fe40000011606 */
[----:B------:R-:W-:Y:S01]  /*0be0*/  LOP3.LUT R9, R7, 0x1f0, RZ, 0xc0, !PT ;  /* 0x000001f007097812 */ /* 0x000fe200078ec0ff */
[----:B------:R-:W-:-:S04]  /*0bf0*/  DEPBAR.LE SB0, 0x0 ;  /* 0x000080000000791a */ /* 0x000fc80000000000 */
[----:B------:R-:W-:Y:S01]  /*0c00*/  LOP3.LUT R7, R6, 0x3ffffff0, RZ, 0xc0, !PT ;  /* 0x3ffffff006077812 */ /* 0x000fe200078ec0ff */
[----:B------:R-:W-:Y:S01]  /*0c10*/  IMAD R9, R4, 0x2, R9 ;  /* 0x0000000204097824 */ /* 0x000fe200078e0209 */
[----:B------:R-:W-:Y:S01]  /*0c20*/  F2FP.BF16.PACK_AB R12, R13, R12 ;  /* 0x0000000c0d0c723e */ /* 0x000fe200000010ff */
[----:B------:R-:W-:Y:S01]  /*0c30*/  BAR.SYNC.DEFER_BLOCKING 0x0 ;  /* 0x0000000000007b1d */ /* 0x000fe20000010000 */
[----:B------:R-:W-:Y:S01]  /*0c40*/  F2FP.BF16.PACK_AB R14, R15, R14 ;  /* 0x0000000e0f0e723e */ /* 0x000fe200000010ff */
[----:B------:R-:W-:Y:S01]  /*0c50*/  IMAD R7, R28, 0x2, R7 ;  /* 0x000000021c077824 */ /* 0x000fe200078e0207 */
[----:B------:R-:W-:Y:S02]  /*0c60*/  F2FP.BF16.PACK_AB R16, R17, R16 ;  /* 0x000000101110723e */ /* 0x000fe400000010ff */
[----:B------:R-:W-:Y:S01]  /*0c70*/  F2FP.BF16.PACK_AB R18, R19, R18 ;  /* 0x000000121312723e */ /* 0x000fe200000010ff */
[----:B------:R1:W-:Y:S04]  /*0c80*/  STS [R5], R12 ;  /* 0x0000000c05007388 */ /* 0x0003e80000000800 */
[----:B------:R1:W-:Y:S04]  /*0c90*/  STS [R7+0x400], R14 ;  /* 0x0004000e07007388 */ /* 0x0003e80000000800 */
[----:B------:R1:W-:Y:S04]  /*0ca0*/  STS [R5+0x40], R16 ;  /* 0x0000401005007388 */ /* 0x0003e80000000800 */
[----:B------:R1:W-:Y:S04]  /*0cb0*/  STS [R7+0x440], R18 ;  /* 0x0004401207007388 */ /* 0x0003e80000000800 */
[----:B------:R-:W-:Y:S06]  /*0cc0*/  BAR.SYNC.DEFER_BLOCKING 0x0 ;  /* 0x0000000000007b1d */ /* 0x000fec0000010000 */
[----:B------:R-:W-:Y:S05]  /*0cd0*/  @P0 EXIT ;  /* 0x000000000000094d */ /* 0x000fea0003800000 */
[----:B-1----:R-:W1:Y:S01]  /*0ce0*/  LDS.128 R8, [R9] ;  /* 0x0000000009087984 */ /* 0x002e620000000c00 */
[----:B------:R-:W-:-:S04]  /*0cf0*/  IMAD R0, R0, 0x40000, R25 ;  /* 0x0004000000007824 */ /* 0x000fc800078e0219 */
[----:B------:R-:W-:-:S04]  /*0d00*/  IMAD R3, R27, 0x200, R0 ;  /* 0x000002001b037824 */ /* 0x000fc800078e0200 */
[----:B------:R-:W-:-:S05]  /*0d10*/  IMAD.WIDE R2, R3, R2, c[0x0][0x170] ;  /* 0x00005c0003027625 */ /* 0x000fca00078e0202 */
[----:B-1----:R-:W-:Y:S01]  /*0d20*/  STG.E.128 [R2.64], R8 ;  /* 0x0000000802007986 */ /* 0x002fe2000c101d04 */
[----:B------:R-:W-:Y:S05]  /*0d30*/  EXIT ;  /* 0x000000000000794d */ /* 0x000fea0003800000 */
.L_x_0:
[----:B------:R-:W-:-:S00]  /*0d40*/  BRA `(.L_x_0) ;  /* 0xfffffff000007947 */ /* 0x000fc0000383ffff */
[----:B------:R-:W-:-:S00]  /*0d50*/  NOP ;  /* 0x0000000000007918 */ /* 0x000fc00000000000 */
        /* <DEDUP_REMOVED lines=10> */
.L_x_1:


//--------------------- .nv.shared.triton_bmm     --------------------------
	.section	.nv.shared.triton_bmm,"aw",@nobits
	.sectionflags	@""
	.align	16
